//
// Generated by NVIDIA NVVM Compiler
//
// Compiler Build ID: CL-36424714
// Cuda compilation tools, release 13.0, V13.0.88
// Based on NVVM 20.0.0
//

.version 9.0
.target sm_100
.address_size 64

	// .globl	_Z12mandelKernelPiffffiii

.visible .entry _Z12mandelKernelPiffffiii(
	.param .u64 .ptr .align 1 _Z12mandelKernelPiffffiii_param_0,
	.param .f32 _Z12mandelKernelPiffffiii_param_1,
	.param .f32 _Z12mandelKernelPiffffiii_param_2,
	.param .f32 _Z12mandelKernelPiffffiii_param_3,
	.param .f32 _Z12mandelKernelPiffffiii_param_4,
	.param .u32 _Z12mandelKernelPiffffiii_param_5,
	.param .u32 _Z12mandelKernelPiffffiii_param_6,
	.param .u32 _Z12mandelKernelPiffffiii_param_7
)
{
	.reg .pred 	%p<4>;
	.reg .b32 	%r<19>;
	.reg .b32 	%f<20>;
	.reg .b64 	%rd<5>;

	ld.param.u64 	%rd1, [_Z12mandelKernelPiffffiii_param_0];
	ld.param.f32 	%f9, [_Z12mandelKernelPiffffiii_param_1];
	ld.param.f32 	%f10, [_Z12mandelKernelPiffffiii_param_2];
	ld.param.f32 	%f11, [_Z12mandelKernelPiffffiii_param_3];
	ld.param.f32 	%f12, [_Z12mandelKernelPiffffiii_param_4];
	ld.param.u32 	%r6, [_Z12mandelKernelPiffffiii_param_5];
	ld.param.u32 	%r7, [_Z12mandelKernelPiffffiii_param_7];
	mov.u32 	%r9, %ctaid.x;
	mov.u32 	%r10, %ntid.x;
	mov.u32 	%r11, %tid.x;
	mad.lo.s32 	%r1, %r9, %r10, %r11;
	mov.u32 	%r12, %ctaid.y;
	mov.u32 	%r13, %ntid.y;
	mov.u32 	%r14, %tid.y;
	mad.lo.s32 	%r2, %r12, %r13, %r14;
	cvt.rn.f32.s32 	%f13, %r1;
	fma.rn.f32 	%f1, %f11, %f13, %f9;
	cvt.rn.f32.u32 	%f14, %r2;
	fma.rn.f32 	%f2, %f12, %f14, %f10;
	setp.lt.s32 	%p1, %r7, 1;
	mov.b32 	%r18, 0;
	@%p1 bra 	$L__BB0_4;
	mov.b32 	%r17, 0;
	mov.f32 	%f18, %f2;
	mov.f32 	%f19, %f1;
$L__BB0_2:
	mul.f32 	%f5, %f19, %f19;
	mul.f32 	%f6, %f18, %f18;
	add.f32 	%f15, %f5, %f6;
	setp.gt.f32 	%p2, %f15, 0f40800000;
	mov.u32 	%r18, %r17;
	@%p2 bra 	$L__BB0_4;
	sub.f32 	%f16, %f5, %f6;
	add.f32 	%f17, %f19, %f19;
	add.f32 	%f19, %f1, %f16;
	fma.rn.f32 	%f18, %f17, %f18, %f2;
	add.s32 	%r17, %r17, 1;
	setp.ne.s32 	%p3, %r17, %r7;
	mov.u32 	%r18, %r7;
	@%p3 bra 	$L__BB0_2;
$L__BB0_4:
	cvta.to.global.u64 	%rd2, %rd1;
	mad.lo.s32 	%r16, %r6, %r2, %r1;
	mul.wide.s32 	%rd3, %r16, 4;
	add.s64 	%rd4, %rd2, %rd3;
	st.global.u32 	[%rd4], %r18;
	ret;

}


// ===== COMPILED SASS (sm_100) =====

	.target	sm_100

	.elftype	@"ET_EXEC"


//--------------------- .note.nv.tkinfo           --------------------------
	.section	.note.nv.tkinfo,"",@"SHT_NOTE"
	.sectionflags	@"SHF_NOTE_NV_TKINFO"
	.tkinfo
        /*0018*/ 	.word	0x00000002
        /*0030*/ 	.string	""
        /*0030*/ 	.string	"ptxas"
        /*0030*/ 	.string	"Cuda compilation tools, release 13.0, V13.0.88"
        /*0030*/ 	.string	"Build cuda_13.0.r13.0/compiler.36424714_0"
        /*0030*/ 	.string	"-arch sm_100 -m 64 "



//--------------------- .note.nv.cuinfo           --------------------------
	.section	.note.nv.cuinfo,"",@"SHT_NOTE"
	.sectionflags	@"SHF_NOTE_NV_CUINFO"
        /*0018*/ 	.short	0x0002
        /*001a*/ 	.short	0x0064
        /*001c*/ 	.short	0x0082
	.zero		2


//--------------------- .nv.info                  --------------------------
	.section	.nv.info,"",@"SHT_CUDA_INFO"
	.align	4


	//----- nvinfo : EIATTR_REGCOUNT
	.align		4
        /*0000*/ 	.byte	0x04, 0x2f
        /*0002*/ 	.short	(.L_1 - .L_0)
	.align		4
.L_0:
        /*0004*/ 	.word	index@(_Z12mandelKernelPiffffiii)
        /*0008*/ 	.word	0x00000010


	//----- nvinfo : EIATTR_FRAME_SIZE
	.align		4
.L_1:
        /*000c*/ 	.byte	0x04, 0x11
        /*000e*/ 	.short	(.L_3 - .L_2)
	.align		4
.L_2:
        /*0010*/ 	.word	index@(_Z12mandelKernelPiffffiii)
        /*0014*/ 	.word	0x00000000


	//----- nvinfo : EIATTR_MIN_STACK_SIZE
	.align		4
.L_3:
        /*0018*/ 	.byte	0x04, 0x12
        /*001a*/ 	.short	(.L_5 - .L_4)
	.align		4
.L_4:
        /*001c*/ 	.word	index@(_Z12mandelKernelPiffffiii)
        /*0020*/ 	.word	0x00000000
.L_5:


//--------------------- .nv.compat                --------------------------
	.section	.nv.compat,"",@"SHT_CUDA_COMPAT_INFO"
	.align	4
        /*0000*/ 	.byte	0x02, 0x09, 0x00, 0x00, 0x02, 0x02, 0x01, 0x00, 0x02, 0x05, 0x05, 0x00, 0x03, 0x07, 0x01, 0x01
        /*0010*/ 	.byte	0x02, 0x03, 0x00, 0x00, 0x02, 0x06, 0x01, 0x00, 0x04, 0x0b, 0x08, 0x00, 0x01, 0x00, 0x00, 0x00
        /*0020*/ 	.byte	0x00, 0x00, 0x00, 0x00


//--------------------- .nv.info._Z12mandelKernelPiffffiii --------------------------
	.section	.nv.info._Z12mandelKernelPiffffiii,"",@"SHT_CUDA_INFO"
	.sectionflags	@""
	.align	4


	//----- nvinfo : EIATTR_CUDA_API_VERSION
	.align		4
        /*0000*/ 	.byte	0x04, 0x37
        /*0002*/ 	.short	(.L_7 - .L_6)
.L_6:
        /*0004*/ 	.word	0x00000082


	//----- nvinfo : EIATTR_KPARAM_INFO
	.align		4
.L_7:
        /*0008*/ 	.byte	0x04, 0x17
        /*000a*/ 	.short	(.L_9 - .L_8)
.L_8:
        /*000c*/ 	.word	0x00000000
        /*0010*/ 	.short	0x0007
        /*0012*/ 	.short	0x0020
        /*0014*/ 	.byte	0x00, 0xf0, 0x11, 0x00


	//----- nvinfo : EIATTR_KPARAM_INFO
	.align		4
.L_9:
        /*0018*/ 	.byte	0x04, 0x17
        /*001a*/ 	.short	(.L_11 - .L_10)
.L_10:
        /*001c*/ 	.word	0x00000000
        /*0020*/ 	.short	0x0006
        /*0022*/ 	.short	0x001c
        /*0024*/ 	.byte	0x00, 0xf0, 0x11, 0x00


	//----- nvinfo : EIATTR_KPARAM_INFO
	.align		4
.L_11:
        /*0028*/ 	.byte	0x04, 0x17
        /*002a*/ 	.short	(.L_13 - .L_12)
.L_12:
        /*002c*/ 	.word	0x00000000
        /*0030*/ 	.short	0x0005
        /*0032*/ 	.short	0x0018
        /*0034*/ 	.byte	0x00, 0xf0, 0x11, 0x00


	//----- nvinfo : EIATTR_KPARAM_INFO
	.align		4
.L_13:
        /*0038*/ 	.byte	0x04, 0x17
        /*003a*/ 	.short	(.L_15 - .L_14)
.L_14:
        /*003c*/ 	.word	0x00000000
        /*0040*/ 	.short	0x0004
        /*0042*/ 	.short	0x0014
        /*0044*/ 	.byte	0x00, 0xf0, 0x11, 0x00


	//----- nvinfo : EIATTR_KPARAM_INFO
	.align		4
.L_15:
        /*0048*/ 	.byte	0x04, 0x17
        /*004a*/ 	.short	(.L_17 - .L_16)
.L_16:
        /*004c*/ 	.word	0x00000000
        /*0050*/ 	.short	0x0003
        /*0052*/ 	.short	0x0010
        /*0054*/ 	.byte	0x00, 0xf0, 0x11, 0x00


	//----- nvinfo : EIATTR_KPARAM_INFO
	.align		4
.L_17:
        /*0058*/ 	.byte	0x04, 0x17
        /*005a*/ 	.short	(.L_19 - .L_18)
.L_18:
        /*005c*/ 	.word	0x00000000
        /*0060*/ 	.short	0x0002
        /*0062*/ 	.short	0x000c
        /*0064*/ 	.byte	0x00, 0xf0, 0x11, 0x00


	//----- nvinfo : EIATTR_KPARAM_INFO
	.align		4
.L_19:
        /*0068*/ 	.byte	0x04, 0x17
        /*006a*/ 	.short	(.L_21 - .L_20)
.L_20:
        /*006c*/ 	.word	0x00000000
        /*0070*/ 	.short	0x0001
        /*0072*/ 	.short	0x0008
        /*0074*/ 	.byte	0x00, 0xf0, 0x11, 0x00


	//----- nvinfo : EIATTR_KPARAM_INFO
	.align		4
.L_21:
        /*0078*/ 	.byte	0x04, 0x17
        /*007a*/ 	.short	(.L_23 - .L_22)
.L_22:
        /*007c*/ 	.word	0x00000000
        /*0080*/ 	.short	0x0000
        /*0082*/ 	.short	0x0000
        /*0084*/ 	.byte	0x00, 0xf5, 0x21, 0x00


	//----- nvinfo : EIATTR_SPARSE_MMA_MASK
	.align		4
.L_23:
        /*0088*/ 	.byte	0x03, 0x50
        /*008a*/ 	.short	0x0000


	//----- nvinfo : EIATTR_MAXREG_COUNT
	.align		4
        /*008c*/ 	.byte	0x03, 0x1b
        /*008e*/ 	.short	0x00ff


	//----- nvinfo : EIATTR_MERCURY_ISA_VERSION
	.align		4
        /*0090*/ 	.byte	0x03, 0x5f
        /*0092*/ 	.short	0x0101


	//----- nvinfo : EIATTR_VRC_CTA_INIT_COUNT
	.align		4
        /*0094*/ 	.byte	0x02, 0x4a
	.zero		1
	.zero		1


	//----- nvinfo : EIATTR_EXIT_INSTR_OFFSETS
	.align		4
        /*0098*/ 	.byte	0x04, 0x1c
        /*009a*/ 	.short	(.L_25 - .L_24)


	//   ....[0]....
.L_24:
        /*009c*/ 	.word	0x000002d0


	//----- nvinfo : EIATTR_CRS_STACK_SIZE
	.align		4
.L_25:
        /*00a0*/ 	.byte	0x04, 0x1e
        /*00a2*/ 	.short	(.L_27 - .L_26)
.L_26:
        /*00a4*/ 	.word	0x00000000


	//----- nvinfo : EIATTR_CBANK_PARAM_SIZE
	.align		4
.L_27:
        /*00a8*/ 	.byte	0x03, 0x19
        /*00aa*/ 	.short	0x0024


	//----- nvinfo : EIATTR_PARAM_CBANK
	.align		4
        /*00ac*/ 	.byte	0x04, 0x0a
        /*00ae*/ 	.short	(.L_29 - .L_28)
	.align		4
.L_28:
        /*00b0*/ 	.word	index@(.nv.constant0._Z12mandelKernelPiffffiii)
        /*00b4*/ 	.short	0x0380
        /*00b6*/ 	.short	0x0024


	//----- nvinfo : EIATTR_SW_WAR
	.align		4
.L_29:
        /*00b8*/ 	.byte	0x04, 0x36
        /*00ba*/ 	.short	(.L_31 - .L_30)
.L_30:
        /*00bc*/ 	.word	0x00000008
.L_31:


//--------------------- .nv.callgraph             --------------------------
	.section	.nv.callgraph,"",@"SHT_CUDA_CALLGRAPH"
	.align	4
	.sectionentsize	8
	.align		4
        /*0000*/ 	.word	0x00000000
	.align		4
        /*0004*/ 	.word	0xffffffff
	.align		4
        /*0008*/ 	.word	0x00000000
	.align		4
        /*000c*/ 	.word	0xfffffffe
	.align		4
        /*0010*/ 	.word	0x00000000
	.align		4
        /*0014*/ 	.word	0xfffffffd
	.align		4
        /*0018*/ 	.word	0x00000000
	.align		4
        /*001c*/ 	.word	0xfffffffc


//--------------------- .text._Z12mandelKernelPiffffiii --------------------------
	.section	.text._Z12mandelKernelPiffffiii,"ax",@progbits
	.align	128
        .global         _Z12mandelKernelPiffffiii
        .type           _Z12mandelKernelPiffffiii,@function
        .size           _Z12mandelKernelPiffffiii,(.L_x_4 - _Z12mandelKernelPiffffiii)
        .other          _Z12mandelKernelPiffffiii,@"STO_CUDA_ENTRY STV_DEFAULT"
_Z12mandelKernelPiffffiii:
.text._Z12mandelKernelPiffffiii:
[----:B------:R-:W-:Y:S01]  /*0000*/  LDC R1, c[0x0][0x37c] ;  /* 0x0000df00ff017b82 */ /* 0x000fe20000000800 */
[----:B------:R-:W0:Y:S07]  /*0010*/  S2R R2, SR_TID.Y ;  /* 0x0000000000027919 */ /* 0x000e2e0000002200 */
[----:B------:R-:W1:Y:S01]  /*0020*/  LDC R0, c[0x0][0x360] ;  /* 0x0000d800ff007b82 */ /* 0x000e620000000800 */
[----:B------:R-:W2:Y:S01]  /*0030*/  LDCU UR8, c[0x0][0x3a0] ;  /* 0x00007400ff0877ac */ /* 0x000ea20008000800 */
[----:B------:R-:W1:Y:S01]  /*0040*/  S2R R3, SR_TID.X ;  /* 0x0000000000037919 */ /* 0x000e620000002100 */
[----:B------:R-:W3:Y:S05]  /*0050*/  LDCU.64 UR6, c[0x0][0x390] ;  /* 0x00007200ff0677ac */ /* 0x000eea0008000a00 */
[----:B------:R-:W0:Y:S08]  /*0060*/  S2UR UR5, SR_CTAID.Y ;  /* 0x00000000000579c3 */ /* 0x000e300000002600 */
[----:B------:R-:W0:Y:S01]  /*0070*/  LDC R5, c[0x0][0x364] ;  /* 0x0000d900ff057b82 */ /* 0x000e220000000800 */
[----:B--2---:R-:W-:-:S07]  /*0080*/  UISETP.GE.AND UP0, UPT, UR8, 0x1, UPT ;  /* 0x000000010800788c */ /* 0x004fce000bf06270 */
[----:B------:R-:W1:Y:S08]  /*0090*/  S2UR UR4, SR_CTAID.X ;  /* 0x00000000000479c3 */ /* 0x000e700000002500 */
[----:B------:R-:W3:Y:S01]  /*00a0*/  LDC.64 R6, c[0x0][0x388] ;  /* 0x0000e200ff067b82 */ /* 0x000ee20000000a00 */
[----:B0-----:R-:W-:-:S05]  /*00b0*/  IMAD R5, R5, UR5, R2 ;  /* 0x0000000505057c24 */ /* 0x001fca000f8e0202 */
[----:B------:R-:W-:Y:S01]  /*00c0*/  I2FP.F32.U32 R2, R5 ;  /* 0x0000000500027245 */ /* 0x000fe20000201000 */
[----:B-1----:R-:W-:Y:S01]  /*00d0*/  IMAD R0, R0, UR4, R3 ;  /* 0x0000000400007c24 */ /* 0x002fe2000f8e0203 */
[----:B------:R-:W0:Y:S04]  /*00e0*/  LDCU.64 UR4, c[0x0][0x358] ;  /* 0x00006b00ff0477ac */ /* 0x000e280008000a00 */
[----:B------:R-:W-:Y:S01]  /*00f0*/  I2FP.F32.S32 R3, R0 ;  /* 0x0000000000037245 */ /* 0x000fe20000201400 */
[----:B---3--:R-:W-:Y:S01]  /*0100*/  FFMA R2, R2, UR7, R7 ;  /* 0x0000000702027c23 */ /* 0x008fe20008000007 */
[----:B------:R-:W-:-:S03]  /*0110*/  HFMA2 R7, -RZ, RZ, 0, 0 ;  /* 0x00000000ff077431 */ /* 0x000fc600000001ff */
[----:B------:R-:W-:Y:S01]  /*0120*/  FFMA R3, R3, UR6, R6 ;  /* 0x0000000603037c23 */ /* 0x000fe20008000006 */
[----:B------:R-:W-:Y:S06]  /*0130*/  BRA.U !UP0, `(.L_x_0) ;  /* 0x0000000108507547 */ /* 0x000fec000b800000 */
[----:B------:R-:W-:Y:S01]  /*0140*/  BSSY.RECONVERGENT B0, `(.L_x_0) ;  /* 0x0000013000007945 */ /* 0x000fe20003800200 */
[----:B------:R-:W-:Y:S01]  /*0150*/  MOV R7, RZ ;  /* 0x000000ff00077202 */ /* 0x000fe20000000f00 */
[----:B------:R-:W1:Y:S01]  /*0160*/  LDCU UR7, c[0x0][0x3a0] ;  /* 0x00007400ff0777ac */ /* 0x000e620008000800 */
[----:B------:R-:W-:Y:S02]  /*0170*/  MOV R9, R2 ;  /* 0x0000000200097202 */ /* 0x000fe40000000f00 */
[----:B------:R-:W-:Y:S01]  /*0180*/  MOV R4, R3 ;  /* 0x0000000300047202 */ /* 0x000fe20000000f00 */
[----:B------:R-:W2:Y:S06]  /*0190*/  LDCU UR8, c[0x0][0x3a0] ;  /* 0x00007400ff0877ac */ /* 0x000eac0008000800 */
.L_x_2:
[----:B------:R-:W-:Y:S01]  /*01a0*/  FMUL R6, R4, R4 ;  /* 0x0000000404067220 */ /* 0x000fe20000400000 */
[----:B------:R-:W-:-:S04]  /*01b0*/  FMUL R13, R9, R9 ;  /* 0x00000009090d7220 */ /* 0x000fc80000400000 */
[----:B------:R-:W-:-:S05]  /*01c0*/  FADD R8, R6, R13 ;  /* 0x0000000d06087221 */ /* 0x000fca0000000000 */
[----:B------:R-:W-:-:S13]  /*01d0*/  FSETP.GT.AND P0, PT, R8, 4, PT ;  /* 0x408000000800780b */ /* 0x000fda0003f04000 */
[----:B------:R-:W-:Y:S05]  /*01e0*/  @P0 BRA `(.L_x_1) ;  /* 0x0000000000200947 */ /* 0x000fea0003800000 */
[----:B------:R-:W-:Y:S01]  /*01f0*/  IADD3 R7, PT, PT, R7, 0x1, RZ ;  /* 0x0000000107077810 */ /* 0x000fe20007ffe0ff */
[----:B------:R-:W-:Y:S01]  /*0200*/  FADD R11, R4, R4 ;  /* 0x00000004040b7221 */ /* 0x000fe20000000000 */
[----:B------:R-:W-:Y:S02]  /*0210*/  FADD R4, R6, -R13 ;  /* 0x8000000d06047221 */ /* 0x000fe40000000000 */
[----:B--2---:R-:W-:Y:S01]  /*0220*/  ISETP.NE.AND P0, PT, R7, UR8, PT ;  /* 0x0000000807007c0c */ /* 0x004fe2000bf05270 */
[----:B------:R-:W-:Y:S01]  /*0230*/  FFMA R9, R11, R9, R2 ;  /* 0x000000090b097223 */ /* 0x000fe20000000002 */
[----:B------:R-:W-:-:S11]  /*0240*/  FADD R4, R3, R4 ;  /* 0x0000000403047221 */ /* 0x000fd60000000000 */
[----:B------:R-:W-:Y:S05]  /*0250*/  @P0 BRA `(.L_x_2) ;  /* 0xfffffffc00d00947 */ /* 0x000fea000383ffff */
[----:B-1----:R-:W-:-:S07]  /*0260*/  MOV R7, UR7 ;  /* 0x0000000700077c02 */ /* 0x002fce0008000f00 */
.L_x_1:
[----:B012---:R-:W-:Y:S05]  /*0270*/  BSYNC.RECONVERGENT B0 ;  /* 0x0000000000007941 */ /* 0x007fea0003800200 */
.L_x_0:
[----:B------:R-:W1:Y:S01]  /*0280*/  LDC.64 R2, c[0x0][0x380] ;  /* 0x0000e000ff027b82 */ /* 0x000e620000000a00 */
[----:B------:R-:W2:Y:S02]  /*0290*/  LDCU UR6, c[0x0][0x398] ;  /* 0x00007300ff0677ac */ /* 0x000ea40008000800 */
[----:B--2---:R-:W-:-:S04]  /*02a0*/  IMAD R5, R5, UR6, R0 ;  /* 0x0000000605057c24 */ /* 0x004fc8000f8e0200 */
[----:B-1----:R-:W-:-:S05]  /*02b0*/  IMAD.WIDE R2, R5, 0x4, R2 ;  /* 0x0000000405027825 */ /* 0x002fca00078e0202 */
[----:B0-----:R-:W-:Y:S01]  /*02c0*/  STG.E desc[UR4][R2.64], R7 ;  /* 0x0000000702007986 */ /* 0x001fe2000c101904 */
[----:B------:R-:W-:Y:S05]  /*02d0*/  EXIT ;  /* 0x000000000000794d */ /* 0x000fea0003800000 */
.L_x_3:
[----:B------:R-:W-:-:S00]  /*02e0*/  BRA `(.L_x_3) ;  /* 0xfffffffc00fc7947 */ /* 0x000fc0000383ffff */
[----:B------:R-:W-:-:S00]  /*02f0*/  NOP ;  /* 0x0000000000007918 */ /* 0x000fc00000000000 */
        /* <DEDUP_REMOVED lines=8> */
.L_x_4:


//--------------------- .nv.shared.reserved.0     --------------------------
	.section	.nv.shared.reserved.0,"aw",@nobits
	.weak		__nv_reservedSMEM_offset_0_alias
	.size		__nv_reservedSMEM_offset_0_alias, 0, 64
	.other		__nv_reservedSMEM_offset_0_alias,@"STO_CUDA_RESERVED_SHARED STV_DEFAULT"
__nv_reservedSMEM_offset_0_alias:
	.zero		0
	.zero		64


//--------------------- .nv.constant0._Z12mandelKernelPiffffiii --------------------------
	.section	.nv.constant0._Z12mandelKernelPiffffiii,"a",@progbits
	.sectionflags	@""
	.align	4
.nv.constant0._Z12mandelKernelPiffffiii:
	.zero		932


//--------------------- SYMBOLS --------------------------

	.type		.nv.reservedSmem.offset0,@object
	.size		.nv.reservedSmem.offset0,0x4
